	.headerflags	@"EF_CUDA_TEXMODE_UNIFIED EF_CUDA_64BIT_ADDRESS EF_CUDA_ACCELERATORS EF_CUDA_SM90 EF_CUDA_VIRTUAL_SM(EF_CUDA_SM90)"
	.elftype	@"ET_EXEC"


//--------------------- .nv.info                  --------------------------
	.section	.nv.info,"",@"SHT_CUDA_INFO"
	.align	4


	//----- nvinfo : EIATTR_REGCOUNT
	.align		4
        /*0000*/ 	.byte	0x04, 0x2f
        /*0002*/ 	.short	(.L_1 - .L_0)
	.align		4
.L_0:
        /*0004*/ 	.word	index@(triton_poi_fused_cat_20)
        /*0008*/ 	.word	0x00000020


	//----- nvinfo : EIATTR_MIN_STACK_SIZE
	.align		4
.L_1:
        /*000c*/ 	.byte	0x04, 0x12
        /*000e*/ 	.short	(.L_3 - .L_2)
	.align		4
.L_2:
        /*0010*/ 	.word	index@(triton_poi_fused_cat_20)
        /*0014*/ 	.word	0x00000000


	//----- nvinfo : EIATTR_FRAME_SIZE
	.align		4
.L_3:
        /*0018*/ 	.byte	0x04, 0x11
        /*001a*/ 	.short	(.L_5 - .L_4)
	.align		4
.L_4:
        /*001c*/ 	.word	index@(triton_poi_fused_cat_20)
        /*0020*/ 	.word	0x00000000


	//----- nvinfo : EIATTR_MIN_STACK_SIZE
	.align		4
.L_5:
        /*0024*/ 	.byte	0x04, 0x12
        /*0026*/ 	.short	(.L_7 - .L_6)
	.align		4
.L_6:
        /*0028*/ 	.word	index@(triton_poi_fused_cat_20)
        /*002c*/ 	.word	0x00000000
.L_7:


//--------------------- .nv.info.triton_poi_fused_cat_20 --------------------------
	.section	.nv.info.triton_poi_fused_cat_20,"",@"SHT_CUDA_INFO"
	.sectionflags	@""
	.align	4


	//----- nvinfo : EIATTR_CUDA_API_VERSION
	.align		4
        /*0000*/ 	.byte	0x04, 0x37
        /*0002*/ 	.short	(.L_9 - .L_8)
.L_8:
        /*0004*/ 	.word	0x0000007c


	//----- nvinfo : EIATTR_KPARAM_INFO
	.align		4
.L_9:
        /*0008*/ 	.byte	0x04, 0x17
        /*000a*/ 	.short	(.L_11 - .L_10)
.L_10:
        /*000c*/ 	.word	0x00000000
        /*0010*/ 	.short	0x0005
        /*0012*/ 	.short	0x0028
        /*0014*/ 	.byte	0x00, 0xf0, 0x11, 0x00


	//----- nvinfo : EIATTR_KPARAM_INFO
	.align		4
.L_11:
        /*0018*/ 	.byte	0x04, 0x17
        /*001a*/ 	.short	(.L_13 - .L_12)
.L_12:
        /*001c*/ 	.word	0x00000000
        /*0020*/ 	.short	0x0004
        /*0022*/ 	.short	0x0020
        /*0024*/ 	.byte	0x00, 0xf4, 0x21, 0x00


	//----- nvinfo : EIATTR_KPARAM_INFO
	.align		4
.L_13:
        /*0028*/ 	.byte	0x04, 0x17
        /*002a*/ 	.short	(.L_15 - .L_14)
.L_14:
        /*002c*/ 	.word	0x00000000
        /*0030*/ 	.short	0x0003
        /*0032*/ 	.short	0x0018
        /*0034*/ 	.byte	0x00, 0xf4, 0x21, 0x00


	//----- nvinfo : EIATTR_KPARAM_INFO
	.align		4
.L_15:
        /*0038*/ 	.byte	0x04, 0x17
        /*003a*/ 	.short	(.L_17 - .L_16)
.L_16:
        /*003c*/ 	.word	0x00000000
        /*0040*/ 	.short	0x0002
        /*0042*/ 	.short	0x0010
        /*0044*/ 	.byte	0x00, 0xf4, 0x21, 0x00


	//----- nvinfo : EIATTR_KPARAM_INFO
	.align		4
.L_17:
        /*0048*/ 	.byte	0x04, 0x17
        /*004a*/ 	.short	(.L_19 - .L_18)
.L_18:
        /*004c*/ 	.word	0x00000000
        /*0050*/ 	.short	0x0001
        /*0052*/ 	.short	0x0008
        /*0054*/ 	.byte	0x00, 0xf4, 0x21, 0x00


	//----- nvinfo : EIATTR_KPARAM_INFO
	.align		4
.L_19:
        /*0058*/ 	.byte	0x04, 0x17
        /*005a*/ 	.short	(.L_21 - .L_20)
.L_20:
        /*005c*/ 	.word	0x00000000
        /*0060*/ 	.short	0x0000
        /*0062*/ 	.short	0x0000
        /*0064*/ 	.byte	0x00, 0xf4, 0x21, 0x00


	//----- nvinfo : EIATTR_SPARSE_MMA_MASK
	.align		4
.L_21:
        /*0068*/ 	.byte	0x03, 0x50
        /*006a*/ 	.short	0x0000


	//----- nvinfo : EIATTR_MAXREG_COUNT
	.align		4
        /*006c*/ 	.byte	0x03, 0x1b
        /*006e*/ 	.short	0x00ff


	//----- nvinfo : EIATTR_EXIT_INSTR_OFFSETS
	.align		4
        /*0070*/ 	.byte	0x04, 0x1c
        /*0072*/ 	.short	(.L_23 - .L_22)


	//   ....[0]....
.L_22:
        /*0074*/ 	.word	0x00000300


	//----- nvinfo : EIATTR_REQNTID
	.align		4
.L_23:
        /*0078*/ 	.byte	0x04, 0x10
        /*007a*/ 	.short	(.L_25 - .L_24)
.L_24:
        /*007c*/ 	.word	0x00000080
        /*0080*/ 	.word	0x00000001
        /*0084*/ 	.word	0x00000001


	//----- nvinfo : EIATTR_CBANK_PARAM_SIZE
	.align		4
.L_25:
        /*0088*/ 	.byte	0x03, 0x19
        /*008a*/ 	.short	0x002c


	//----- nvinfo : EIATTR_PARAM_CBANK
	.align		4
        /*008c*/ 	.byte	0x04, 0x0a
        /*008e*/ 	.short	(.L_27 - .L_26)
	.align		4
.L_26:
        /*0090*/ 	.word	index@(.nv.constant0.triton_poi_fused_cat_20)
        /*0094*/ 	.short	0x0210
        /*0096*/ 	.short	0x002c


	//----- nvinfo : EIATTR_SW_WAR
	.align		4
.L_27:
        /*0098*/ 	.byte	0x04, 0x36
        /*009a*/ 	.short	(.L_29 - .L_28)
.L_28:
        /*009c*/ 	.word	0x00000008
.L_29:


//--------------------- .nv.callgraph             --------------------------
	.section	.nv.callgraph,"",@"SHT_CUDA_CALLGRAPH"
	.align	4
	.sectionentsize	8
	.align		4
        /*0000*/ 	.word	0x00000000
	.align		4
        /*0004*/ 	.word	0xffffffff
	.align		4
        /*0008*/ 	.word	0x00000000
	.align		4
        /*000c*/ 	.word	0xfffffffe
	.align		4
        /*0010*/ 	.word	0x00000000
	.align		4
        /*0014*/ 	.word	0xfffffffd
	.align		4
        /*0018*/ 	.word	0x00000000
	.align		4
        /*001c*/ 	.word	0xfffffffc


//--------------------- .text.triton_poi_fused_cat_20 --------------------------
	.section	.text.triton_poi_fused_cat_20,"ax",@progbits
	.align	128
        .global         triton_poi_fused_cat_20
        .type           triton_poi_fused_cat_20,@function
        .size           triton_poi_fused_cat_20,(.L_x_1 - triton_poi_fused_cat_20)
        .other          triton_poi_fused_cat_20,@"STO_CUDA_ENTRY STV_DEFAULT"
triton_poi_fused_cat_20:
.text.triton_poi_fused_cat_20:
[----:B------:R-:W-:Y:S01]  /*0000*/  LDC R1, c[0x0][0x28] ;  /* 0x00000a00ff017b82 */ /* 0x000fe20000000800 */
[----:B------:R-:W1:Y:S07]  /*0010*/  S2R R0, SR_TID.X ;  /* 0x0000000000007919 */ /* 0x000e6e0000002100 */
[----:B------:R-:W2:Y:S01]  /*0020*/  LDC.64 R2, c[0x0][0x210] ;  /* 0x00008400ff027b82 */ /* 0x000ea20000000a00 */
[----:B------:R-:W-:Y:S01]  /*0030*/  ULDC.64 UR4, c[0x0][0x208] ;  /* 0x0000820000047ab9 */ /* 0x000fe20000000a00 */
[----:B------:R-:W3:Y:S06]  /*0040*/  S2R R19, SR_CTAID.X ;  /* 0x0000000000137919 */ /* 0x000eec0000002500 */
[----:B------:R-:W4:Y:S08]  /*0050*/  LDC.64 R16, c[0x0][0x218] ;  /* 0x00008600ff107b82 */ /* 0x000f300000000a00 */
[----:B------:R-:W5:Y:S01]  /*0060*/  LDC.64 R14, c[0x0][0x220] ;  /* 0x00008800ff0e7b82 */ /* 0x000f620000000a00 */
[----:B-1----:R-:W-:-:S04]  /*0070*/  SHF.L.U32 R0, R0, 0x2, RZ ;  /* 0x0000000200007819 */ /* 0x002fc800000006ff */
[----:B------:R-:W-:-:S04]  /*0080*/  LOP3.LUT R0, R0, 0x1fc, RZ, 0xc0, !PT ;  /* 0x000001fc00007812 */ /* 0x000fc800078ec0ff */
[----:B---3--:R-:W-:-:S05]  /*0090*/  LEA R19, R19, R0, 0xa ;  /* 0x0000000013137211 */ /* 0x008fca00078e50ff */
[----:B--2---:R-:W-:-:S05]  /*00a0*/  IMAD.WIDE R2, R19, 0x4, R2 ;  /* 0x0000000413027825 */ /* 0x004fca00078e0202 */
[----:B------:R-:W2:Y:S04]  /*00b0*/  LDG.E.128 R8, desc[UR4][R2.64] ;  /* 0x0000000402087981 */ /* 0x000ea8000c1e1d00 */
[----:B------:R1:W3:Y:S01]  /*00c0*/  LDG.E.128 R4, desc[UR4][R2.64+0x800] ;  /* 0x0008000402047981 */ /* 0x0002e2000c1e1d00 */
[----:B------:R-:W-:Y:S01]  /*00d0*/  IADD3 R21, R19, 0x200, RZ ;  /* 0x0000020013157810 */ /* 0x000fe20007ffe0ff */
[----:B------:R-:W-:-:S04]  /*00e0*/  IMAD.HI R0, R19, 0x2aaaaaab, RZ ;  /* 0x2aaaaaab13007827 */ /* 0x000fc800078e02ff */
[----:B------:R-:W-:Y:S01]  /*00f0*/  IMAD.HI R18, R21, 0x2aaaaaab, RZ ;  /* 0x2aaaaaab15127827 */ /* 0x000fe200078e02ff */
[----:B------:R-:W-:Y:S01]  /*0100*/  SHF.R.U32.HI R13, RZ, 0x1f, R0 ;  /* 0x0000001fff0d7819 */ /* 0x000fe20000011600 */
[----:B-1----:R-:W1:Y:S03]  /*0110*/  LDC.64 R2, c[0x0][0x230] ;  /* 0x00008c00ff027b82 */ /* 0x002e660000000a00 */
[----:B------:R-:W-:Y:S02]  /*0120*/  SHF.R.U32.HI R23, RZ, 0x1f, R18 ;  /* 0x0000001fff177819 */ /* 0x000fe40000011612 */
[----:B------:R-:W-:Y:S02]  /*0130*/  LEA.HI.SX32 R0, R0, R13, 0x12 ;  /* 0x0000000d00007211 */ /* 0x000fe400078f92ff */
[----:B------:R-:W-:Y:S01]  /*0140*/  LEA.HI.SX32 R18, R18, R23, 0x12 ;  /* 0x0000001712127211 */ /* 0x000fe200078f92ff */
[----:B------:R-:W1:Y:S02]  /*0150*/  LDC.64 R12, c[0x0][0x228] ;  /* 0x00008a00ff0c7b82 */ /* 0x000e640000000a00 */
[----:B------:R-:W-:-:S02]  /*0160*/  IMAD R19, R0, -0x18000, R19 ;  /* 0xfffe800000137824 */ /* 0x000fc400078e0213 */
[----:B------:R-:W-:Y:S02]  /*0170*/  IMAD R21, R18, -0x18000, R21 ;  /* 0xfffe800012157824 */ /* 0x000fe400078e0215 */
[----:B------:R-:W-:Y:S02]  /*0180*/  IMAD R19, R0, 0xb4000, R19 ;  /* 0x000b400000137824 */ /* 0x000fe400078e0213 */
[----:B------:R-:W-:Y:S02]  /*0190*/  IMAD R23, R18, 0xb4000, R21 ;  /* 0x000b400012177824 */ /* 0x000fe400078e0215 */
[----:B----4-:R-:W-:-:S04]  /*01a0*/  IMAD.WIDE R20, R19, 0x4, R16 ;  /* 0x0000000413147825 */ /* 0x010fc800078e0210 */
[----:B------:R-:W-:Y:S02]  /*01b0*/  IMAD R19, R0, 0xc000, R19 ;  /* 0x0000c00000137824 */ /* 0x000fe400078e0213 */
[----:B------:R-:W-:Y:S02]  /*01c0*/  IMAD R25, R18, 0xc000, R23 ;  /* 0x0000c00012197824 */ /* 0x000fe400078e0217 */
[----:B------:R-:W-:-:S04]  /*01d0*/  IMAD.WIDE R16, R23, 0x4, R16 ;  /* 0x0000000417107825 */ /* 0x000fc800078e0210 */
[----:B-----5:R-:W-:-:S04]  /*01e0*/  IMAD.WIDE R22, R19, 0x4, R14 ;  /* 0x0000000413167825 */ /* 0x020fc800078e020e */
[----:B------:R-:W-:Y:S02]  /*01f0*/  IMAD R19, R0, 0xc000, R19 ;  /* 0x0000c00000137824 */ /* 0x000fe400078e0213 */
[----:B------:R-:W-:Y:S02]  /*0200*/  IMAD R27, R18, 0xc000, R25 ;  /* 0x0000c000121b7824 */ /* 0x000fe400078e0219 */
[----:B------:R-:W-:-:S04]  /*0210*/  IMAD.WIDE R14, R25, 0x4, R14 ;  /* 0x00000004190e7825 */ /* 0x000fc800078e020e */
[----:B------:R-:W-:Y:S02]  /*0220*/  IMAD R25, R0, 0xc000, R19 ;  /* 0x0000c00000197824 */ /* 0x000fe400078e0213 */
[----:B------:R-:W-:Y:S02]  /*0230*/  IMAD R29, R18, 0xc000, R27 ;  /* 0x0000c000121d7824 */ /* 0x000fe400078e021b */
[----:B01----:R-:W-:-:S04]  /*0240*/  IMAD.WIDE R18, R19, 0x4, R12 ;  /* 0x0000000413127825 */ /* 0x003fc800078e020c */
[----:B------:R-:W-:Y:S01]  /*0250*/  IMAD.WIDE R12, R27, 0x4, R12 ;  /* 0x000000041b0c7825 */ /* 0x000fe200078e020c */
[----:B--2---:R0:W-:Y:S04]  /*0260*/  STG.E.128 desc[UR4][R20.64], R8 ;  /* 0x0000000814007986 */ /* 0x0041e8000c101d04 */
[----:B---3--:R-:W-:Y:S04]  /*0270*/  STG.E.128 desc[UR4][R16.64], R4 ;  /* 0x0000000410007986 */ /* 0x008fe8000c101d04 */
[----:B------:R-:W-:Y:S04]  /*0280*/  STG.E.128 desc[UR4][R22.64], R8 ;  /* 0x0000000816007986 */ /* 0x000fe8000c101d04 */
[----:B------:R-:W-:Y:S04]  /*0290*/  STG.E.128 desc[UR4][R14.64], R4 ;  /* 0x000000040e007986 */ /* 0x000fe8000c101d04 */
[----:B------:R-:W-:Y:S01]  /*02a0*/  STG.E.128 desc[UR4][R18.64], R8 ;  /* 0x0000000812007986 */ /* 0x000fe2000c101d04 */
[----:B0-----:R-:W-:-:S03]  /*02b0*/  IMAD.WIDE R20, R25, 0x4, R2 ;  /* 0x0000000419147825 */ /* 0x001fc600078e0202 */
[----:B------:R-:W-:Y:S01]  /*02c0*/  STG.E.128 desc[UR4][R12.64], R4 ;  /* 0x000000040c007986 */ /* 0x000fe2000c101d04 */
[----:B------:R-:W-:-:S03]  /*02d0*/  IMAD.WIDE R2, R29, 0x4, R2 ;  /* 0x000000041d027825 */ /* 0x000fc600078e0202 */
[----:B------:R-:W-:Y:S04]  /*02e0*/  STG.E.128 desc[UR4][R20.64], R8 ;  /* 0x0000000814007986 */ /* 0x000fe8000c101d04 */
[----:B------:R-:W-:Y:S01]  /*02f0*/  STG.E.128 desc[UR4][R2.64], R4 ;  /* 0x0000000402007986 */ /* 0x000fe2000c101d04 */
[----:B------:R-:W-:Y:S05]  /*0300*/  EXIT ;  /* 0x000000000000794d */ /* 0x000fea0003800000 */
.L_x_0:
[----:B------:R-:W-:-:S00]  /*0310*/  BRA `(.L_x_0) ;  /* 0xfffffffc00fc7947 */ /* 0x000fc0000383ffff */
[----:B------:R-:W-:-:S00]  /*0320*/  NOP ;  /* 0x0000000000007918 */ /* 0x000fc00000000000 */
        /* <DEDUP_REMOVED lines=13> */
.L_x_1:


//--------------------- .nv.constant0.triton_poi_fused_cat_20 --------------------------
	.section	.nv.constant0.triton_poi_fused_cat_20,"a",@progbits
	.sectionflags	@""
	.align	4
.nv.constant0.triton_poi_fused_cat_20:
	.zero		572
